//
// Generated by NVIDIA NVVM Compiler
//
// Compiler Build ID: CL-36424714
// Cuda compilation tools, release 13.0, V13.0.88
// Based on NVVM 20.0.0
//

.version 9.0
.target sm_100
.address_size 64

	// .globl	f

.visible .entry f(
	.param .u64 .ptr .align 1 f_param_0,
	.param .u64 .ptr .align 1 f_param_1,
	.param .u32 f_param_2
)
{
	.reg .pred 	%p<6>;
	.reg .b32 	%r<23>;
	.reg .b32 	%f<16>;
	.reg .b64 	%rd<13>;

	ld.param.u64 	%rd5, [f_param_0];
	ld.param.u64 	%rd6, [f_param_1];
	ld.param.u32 	%r13, [f_param_2];
	cvta.to.global.u64 	%rd1, %rd6;
	cvta.to.global.u64 	%rd2, %rd5;
	mov.u32 	%r14, %ctaid.x;
	mov.u32 	%r15, %ntid.x;
	mul.lo.s32 	%r1, %r14, %r15;
	mov.u32 	%r2, %tid.x;
	add.s32 	%r21, %r1, %r2;
	setp.le.s32 	%p1, %r13, %r21;
	@%p1 bra 	$L__BB0_7;
	sub.s32 	%r16, %r13, %r21;
	and.b32  	%r4, %r16, 3;
	setp.eq.s32 	%p2, %r4, 0;
	@%p2 bra 	$L__BB0_4;
	neg.s32 	%r19, %r4;
$L__BB0_3:
	.pragma "nounroll";
	mul.wide.s32 	%rd7, %r21, 4;
	add.s64 	%rd8, %rd1, %rd7;
	add.s64 	%rd9, %rd2, %rd7;
	ld.global.f32 	%f1, [%rd9];
	ld.global.f32 	%f2, [%rd8];
	add.f32 	%f3, %f1, %f2;
	st.global.f32 	[%rd9], %f3;
	add.s32 	%r21, %r21, 1;
	add.s32 	%r19, %r19, 1;
	setp.ne.s32 	%p3, %r19, 0;
	@%p3 bra 	$L__BB0_3;
$L__BB0_4:
	sub.s32 	%r17, %r1, %r13;
	add.s32 	%r18, %r17, %r2;
	setp.gt.u32 	%p4, %r18, -4;
	@%p4 bra 	$L__BB0_7;
	add.s64 	%rd3, %rd2, 8;
	add.s64 	%rd4, %rd1, 8;
$L__BB0_6:
	mul.wide.s32 	%rd10, %r21, 4;
	add.s64 	%rd11, %rd3, %rd10;
	add.s64 	%rd12, %rd4, %rd10;
	ld.global.f32 	%f4, [%rd11+-8];
	ld.global.f32 	%f5, [%rd12+-8];
	add.f32 	%f6, %f4, %f5;
	st.global.f32 	[%rd11+-8], %f6;
	ld.global.f32 	%f7, [%rd11+-4];
	ld.global.f32 	%f8, [%rd12+-4];
	add.f32 	%f9, %f7, %f8;
	st.global.f32 	[%rd11+-4], %f9;
	ld.global.f32 	%f10, [%rd11];
	ld.global.f32 	%f11, [%rd12];
	add.f32 	%f12, %f10, %f11;
	st.global.f32 	[%rd11], %f12;
	ld.global.f32 	%f13, [%rd11+4];
	ld.global.f32 	%f14, [%rd12+4];
	add.f32 	%f15, %f13, %f14;
	st.global.f32 	[%rd11+4], %f15;
	add.s32 	%r21, %r21, 4;
	setp.lt.s32 	%p5, %r21, %r13;
	@%p5 bra 	$L__BB0_6;
$L__BB0_7:
	ret;

}
	// .globl	g
.visible .entry g(
	.param .u64 .ptr .align 1 g_param_0,
	.param .u64 .ptr .align 1 g_param_1,
	.param .u64 .ptr .align 1 g_param_2,
	.param .u32 g_param_3
)
{
	.reg .pred 	%p<6>;
	.reg .b32 	%r<23>;
	.reg .b32 	%f<16>;
	.reg .b64 	%rd<18>;

	ld.param.u64 	%rd7, [g_param_0];
	ld.param.u64 	%rd8, [g_param_1];
	ld.param.u64 	%rd9, [g_param_2];
	ld.param.u32 	%r13, [g_param_3];
	cvta.to.global.u64 	%rd1, %rd8;
	cvta.to.global.u64 	%rd2, %rd9;
	cvta.to.global.u64 	%rd3, %rd7;
	mov.u32 	%r14, %ctaid.x;
	mov.u32 	%r15, %ntid.x;
	mul.lo.s32 	%r1, %r14, %r15;
	mov.u32 	%r2, %tid.x;
	add.s32 	%r21, %r1, %r2;
	setp.le.s32 	%p1, %r13, %r21;
	@%p1 bra 	$L__BB1_7;
	sub.s32 	%r16, %r13, %r21;
	and.b32  	%r4, %r16, 3;
	setp.eq.s32 	%p2, %r4, 0;
	@%p2 bra 	$L__BB1_4;
	neg.s32 	%r19, %r4;
$L__BB1_3:
	.pragma "nounroll";
	mul.wide.s32 	%rd10, %r21, 4;
	add.s64 	%rd11, %rd1, %rd10;
	add.s64 	%rd12, %rd2, %rd10;
	add.s64 	%rd13, %rd3, %rd10;
	ld.global.f32 	%f1, [%rd13];
	ld.global.f32 	%f2, [%rd12];
	mul.f32 	%f3, %f1, %f2;
	st.global.f32 	[%rd11], %f3;
	add.s32 	%r21, %r21, 1;
	add.s32 	%r19, %r19, 1;
	setp.ne.s32 	%p3, %r19, 0;
	@%p3 bra 	$L__BB1_3;
$L__BB1_4:
	sub.s32 	%r17, %r1, %r13;
	add.s32 	%r18, %r17, %r2;
	setp.gt.u32 	%p4, %r18, -4;
	@%p4 bra 	$L__BB1_7;
	add.s64 	%rd4, %rd3, 8;
	add.s64 	%rd5, %rd2, 8;
	add.s64 	%rd6, %rd1, 8;
$L__BB1_6:
	mul.wide.s32 	%rd14, %r21, 4;
	add.s64 	%rd15, %rd4, %rd14;
	add.s64 	%rd16, %rd5, %rd14;
	add.s64 	%rd17, %rd6, %rd14;
	ld.global.f32 	%f4, [%rd15+-8];
	ld.global.f32 	%f5, [%rd16+-8];
	mul.f32 	%f6, %f4, %f5;
	st.global.f32 	[%rd17+-8], %f6;
	ld.global.f32 	%f7, [%rd15+-4];
	ld.global.f32 	%f8, [%rd16+-4];
	mul.f32 	%f9, %f7, %f8;
	st.global.f32 	[%rd17+-4], %f9;
	ld.global.f32 	%f10, [%rd15];
	ld.global.f32 	%f11, [%rd16];
	mul.f32 	%f12, %f10, %f11;
	st.global.f32 	[%rd17], %f12;
	ld.global.f32 	%f13, [%rd15+4];
	ld.global.f32 	%f14, [%rd16+4];
	mul.f32 	%f15, %f13, %f14;
	st.global.f32 	[%rd17+4], %f15;
	add.s32 	%r21, %r21, 4;
	setp.lt.s32 	%p5, %r21, %r13;
	@%p5 bra 	$L__BB1_6;
$L__BB1_7:
	ret;

}
	// .globl	h
.visible .entry h(
	.param .u64 .ptr .align 1 h_param_0,
	.param .u64 .ptr .align 1 h_param_1,
	.param .u32 h_param_2
)
{
	.reg .pred 	%p<9>;
	.reg .b32 	%r<31>;
	.reg .b32 	%f<16>;
	.reg .b64 	%rd<18>;

	ld.param.u64 	%rd3, [h_param_0];
	ld.param.u64 	%rd4, [h_param_1];
	ld.param.u32 	%r12, [h_param_2];
	cvta.to.global.u64 	%rd1, %rd4;
	cvta.to.global.u64 	%rd2, %rd3;
	mov.u32 	%r13, %ctaid.x;
	mov.u32 	%r14, %ntid.x;
	mov.u32 	%r15, %tid.x;
	mad.lo.s32 	%r29, %r13, %r14, %r15;
	mul.lo.s32 	%r16, %r29, 7;
	rem.s32 	%r2, %r16, %r12;
	setp.ge.s32 	%p1, %r29, %r12;
	setp.lt.s32 	%p2, %r12, 0;
	or.pred  	%p3, %p1, %p2;
	@%p3 bra 	$L__BB2_7;
	add.s32 	%r17, %r29, %r2;
	max.s32 	%r18, %r12, %r17;
	setp.lt.s32 	%p4, %r17, %r12;
	selp.u32 	%r19, 1, 0, %p4;
	add.s32 	%r20, %r17, %r19;
	sub.s32 	%r21, %r18, %r20;
	div.u32 	%r22, %r21, %r2;
	add.s32 	%r3, %r22, %r19;
	and.b32  	%r23, %r3, 3;
	setp.eq.s32 	%p5, %r23, 3;
	@%p5 bra 	$L__BB2_4;
	add.s32 	%r24, %r3, 1;
	and.b32  	%r25, %r24, 3;
	neg.s32 	%r27, %r25;
$L__BB2_3:
	.pragma "nounroll";
	mul.wide.s32 	%rd5, %r29, 4;
	add.s64 	%rd6, %rd1, %rd5;
	add.s64 	%rd7, %rd2, %rd5;
	ld.global.f32 	%f1, [%rd7];
	ld.global.f32 	%f2, [%rd6];
	add.f32 	%f3, %f1, %f2;
	st.global.f32 	[%rd7], %f3;
	add.s32 	%r29, %r29, %r2;
	add.s32 	%r27, %r27, 1;
	setp.ne.s32 	%p6, %r27, 0;
	@%p6 bra 	$L__BB2_3;
$L__BB2_4:
	setp.lt.u32 	%p7, %r3, 3;
	@%p7 bra 	$L__BB2_7;
	mul.wide.s32 	%rd11, %r2, 4;
	shl.b32 	%r26, %r2, 2;
$L__BB2_6:
	mul.wide.s32 	%rd8, %r29, 4;
	add.s64 	%rd9, %rd2, %rd8;
	ld.global.f32 	%f4, [%rd9];
	add.s64 	%rd10, %rd1, %rd8;
	ld.global.f32 	%f5, [%rd10];
	add.f32 	%f6, %f4, %f5;
	st.global.f32 	[%rd9], %f6;
	add.s64 	%rd12, %rd9, %rd11;
	ld.global.f32 	%f7, [%rd12];
	add.s64 	%rd13, %rd10, %rd11;
	ld.global.f32 	%f8, [%rd13];
	add.f32 	%f9, %f7, %f8;
	st.global.f32 	[%rd12], %f9;
	add.s64 	%rd14, %rd12, %rd11;
	ld.global.f32 	%f10, [%rd14];
	add.s64 	%rd15, %rd13, %rd11;
	ld.global.f32 	%f11, [%rd15];
	add.f32 	%f12, %f10, %f11;
	st.global.f32 	[%rd14], %f12;
	add.s64 	%rd16, %rd14, %rd11;
	ld.global.f32 	%f13, [%rd16];
	add.s64 	%rd17, %rd15, %rd11;
	ld.global.f32 	%f14, [%rd17];
	add.f32 	%f15, %f13, %f14;
	st.global.f32 	[%rd16], %f15;
	add.s32 	%r29, %r26, %r29;
	setp.lt.s32 	%p8, %r29, %r12;
	@%p8 bra 	$L__BB2_6;
$L__BB2_7:
	ret;

}


// ===== COMPILED SASS (sm_100) =====

	.target	sm_100

	.elftype	@"ET_EXEC"


//--------------------- .note.nv.tkinfo           --------------------------
	.section	.note.nv.tkinfo,"",@"SHT_NOTE"
	.sectionflags	@"SHF_NOTE_NV_TKINFO"
	.tkinfo
        /*0018*/ 	.word	0x00000002
        /*0030*/ 	.string	""
        /*0030*/ 	.string	"ptxas"
        /*0030*/ 	.string	"Cuda compilation tools, release 13.0, V13.0.88"
        /*0030*/ 	.string	"Build cuda_13.0.r13.0/compiler.36424714_0"
        /*0030*/ 	.string	"-arch sm_100 -m 64 "



//--------------------- .note.nv.cuinfo           --------------------------
	.section	.note.nv.cuinfo,"",@"SHT_NOTE"
	.sectionflags	@"SHF_NOTE_NV_CUINFO"
        /*0018*/ 	.short	0x0002
        /*001a*/ 	.short	0x0064
        /*001c*/ 	.short	0x0082
	.zero		2


//--------------------- .nv.info                  --------------------------
	.section	.nv.info,"",@"SHT_CUDA_INFO"
	.align	4


	//----- nvinfo : EIATTR_REGCOUNT
	.align		4
        /*0000*/ 	.byte	0x04, 0x2f
        /*0002*/ 	.short	(.L_1 - .L_0)
	.align		4
.L_0:
        /*0004*/ 	.word	index@(f)
        /*0008*/ 	.word	0x00000012


	//----- nvinfo : EIATTR_FRAME_SIZE
	.align		4
.L_1:
        /*000c*/ 	.byte	0x04, 0x11
        /*000e*/ 	.short	(.L_3 - .L_2)
	.align		4
.L_2:
        /*0010*/ 	.word	index@(f)
        /*0014*/ 	.word	0x00000000


	//----- nvinfo : EIATTR_REGCOUNT
	.align		4
.L_3:
        /*0018*/ 	.byte	0x04, 0x2f
        /*001a*/ 	.short	(.L_5 - .L_4)
	.align		4
.L_4:
        /*001c*/ 	.word	index@(g)
        /*0020*/ 	.word	0x00000014


	//----- nvinfo : EIATTR_FRAME_SIZE
	.align		4
.L_5:
        /*0024*/ 	.byte	0x04, 0x11
        /*0026*/ 	.short	(.L_7 - .L_6)
	.align		4
.L_6:
        /*0028*/ 	.word	index@(g)
        /*002c*/ 	.word	0x00000000


	//----- nvinfo : EIATTR_REGCOUNT
	.align		4
.L_7:
        /*0030*/ 	.byte	0x04, 0x2f
        /*0032*/ 	.short	(.L_9 - .L_8)
	.align		4
.L_8:
        /*0034*/ 	.word	index@(h)
        /*0038*/ 	.word	0x00000018


	//----- nvinfo : EIATTR_FRAME_SIZE
	.align		4
.L_9:
        /*003c*/ 	.byte	0x04, 0x11
        /*003e*/ 	.short	(.L_11 - .L_10)
	.align		4
.L_10:
        /*0040*/ 	.word	index@(h)
        /*0044*/ 	.word	0x00000000


	//----- nvinfo : EIATTR_MIN_STACK_SIZE
	.align		4
.L_11:
        /*0048*/ 	.byte	0x04, 0x12
        /*004a*/ 	.short	(.L_13 - .L_12)
	.align		4
.L_12:
        /*004c*/ 	.word	index@(h)
        /*0050*/ 	.word	0x00000000


	//----- nvinfo : EIATTR_MIN_STACK_SIZE
	.align		4
.L_13:
        /*0054*/ 	.byte	0x04, 0x12
        /*0056*/ 	.short	(.L_15 - .L_14)
	.align		4
.L_14:
        /*0058*/ 	.word	index@(g)
        /*005c*/ 	.word	0x00000000


	//----- nvinfo : EIATTR_MIN_STACK_SIZE
	.align		4
.L_15:
        /*0060*/ 	.byte	0x04, 0x12
        /*0062*/ 	.short	(.L_17 - .L_16)
	.align		4
.L_16:
        /*0064*/ 	.word	index@(f)
        /*0068*/ 	.word	0x00000000
.L_17:


//--------------------- .nv.compat                --------------------------
	.section	.nv.compat,"",@"SHT_CUDA_COMPAT_INFO"
	.align	4
        /*0000*/ 	.byte	0x02, 0x09, 0x00, 0x00, 0x02, 0x02, 0x01, 0x00, 0x02, 0x05, 0x05, 0x00, 0x03, 0x07, 0x01, 0x01
        /*0010*/ 	.byte	0x02, 0x03, 0x00, 0x00, 0x02, 0x06, 0x01, 0x00, 0x04, 0x0b, 0x08, 0x00, 0x09, 0x00, 0x00, 0x00
        /*0020*/ 	.byte	0x00, 0x00, 0x00, 0x00


//--------------------- .nv.info.h                --------------------------
	.section	.nv.info.h,"",@"SHT_CUDA_INFO"
	.sectionflags	@""
	.align	4


	//----- nvinfo : EIATTR_CUDA_API_VERSION
	.align		4
        /*0000*/ 	.byte	0x04, 0x37
        /*0002*/ 	.short	(.L_19 - .L_18)
.L_18:
        /*0004*/ 	.word	0x00000082


	//----- nvinfo : EIATTR_KPARAM_INFO
	.align		4
.L_19:
        /*0008*/ 	.byte	0x04, 0x17
        /*000a*/ 	.short	(.L_21 - .L_20)
.L_20:
        /*000c*/ 	.word	0x00000000
        /*0010*/ 	.short	0x0002
        /*0012*/ 	.short	0x0010
        /*0014*/ 	.byte	0x00, 0xf0, 0x11, 0x00


	//----- nvinfo : EIATTR_KPARAM_INFO
	.align		4
.L_21:
        /*0018*/ 	.byte	0x04, 0x17
        /*001a*/ 	.short	(.L_23 - .L_22)
.L_22:
        /*001c*/ 	.word	0x00000000
        /*0020*/ 	.short	0x0001
        /*0022*/ 	.short	0x0008
        /*0024*/ 	.byte	0x00, 0xf5, 0x21, 0x00


	//----- nvinfo : EIATTR_KPARAM_INFO
	.align		4
.L_23:
        /*0028*/ 	.byte	0x04, 0x17
        /*002a*/ 	.short	(.L_25 - .L_24)
.L_24:
        /*002c*/ 	.word	0x00000000
        /*0030*/ 	.short	0x0000
        /*0032*/ 	.short	0x0000
        /*0034*/ 	.byte	0x00, 0xf5, 0x21, 0x00


	//----- nvinfo : EIATTR_SPARSE_MMA_MASK
	.align		4
.L_25:
        /*0038*/ 	.byte	0x03, 0x50
        /*003a*/ 	.short	0x0000


	//----- nvinfo : EIATTR_MAXREG_COUNT
	.align		4
        /*003c*/ 	.byte	0x03, 0x1b
        /*003e*/ 	.short	0x00ff


	//----- nvinfo : EIATTR_MERCURY_ISA_VERSION
	.align		4
        /*0040*/ 	.byte	0x03, 0x5f
        /*0042*/ 	.short	0x0101


	//----- nvinfo : EIATTR_VRC_CTA_INIT_COUNT
	.align		4
        /*0044*/ 	.byte	0x02, 0x4a
	.zero		1
	.zero		1


	//----- nvinfo : EIATTR_EXIT_INSTR_OFFSETS
	.align		4
        /*0048*/ 	.byte	0x04, 0x1c
        /*004a*/ 	.short	(.L_27 - .L_26)


	//   ....[0]....
.L_26:
        /*004c*/ 	.word	0x000001f0


	//   ....[1]....
        /*0050*/ 	.word	0x000004e0


	//   ....[2]....
        /*0054*/ 	.word	0x000006c0


	//----- nvinfo : EIATTR_CRS_STACK_SIZE
	.align		4
.L_27:
        /*0058*/ 	.byte	0x04, 0x1e
        /*005a*/ 	.short	(.L_29 - .L_28)
.L_28:
        /*005c*/ 	.word	0x00000000


	//----- nvinfo : EIATTR_CBANK_PARAM_SIZE
	.align		4
.L_29:
        /*0060*/ 	.byte	0x03, 0x19
        /*0062*/ 	.short	0x0014


	//----- nvinfo : EIATTR_PARAM_CBANK
	.align		4
        /*0064*/ 	.byte	0x04, 0x0a
        /*0066*/ 	.short	(.L_31 - .L_30)
	.align		4
.L_30:
        /*0068*/ 	.word	index@(.nv.constant0.h)
        /*006c*/ 	.short	0x0380
        /*006e*/ 	.short	0x0014


	//----- nvinfo : EIATTR_SW_WAR
	.align		4
.L_31:
        /*0070*/ 	.byte	0x04, 0x36
        /*0072*/ 	.short	(.L_33 - .L_32)
.L_32:
        /*0074*/ 	.word	0x00000008
.L_33:


//--------------------- .nv.info.g                --------------------------
	.section	.nv.info.g,"",@"SHT_CUDA_INFO"
	.sectionflags	@""
	.align	4


	//----- nvinfo : EIATTR_CUDA_API_VERSION
	.align		4
        /*0000*/ 	.byte	0x04, 0x37
        /*0002*/ 	.short	(.L_35 - .L_34)
.L_34:
        /*0004*/ 	.word	0x00000082


	//----- nvinfo : EIATTR_KPARAM_INFO
	.align		4
.L_35:
        /*0008*/ 	.byte	0x04, 0x17
        /*000a*/ 	.short	(.L_37 - .L_36)
.L_36:
        /*000c*/ 	.word	0x00000000
        /*0010*/ 	.short	0x0003
        /*0012*/ 	.short	0x0018
        /*0014*/ 	.byte	0x00, 0xf0, 0x11, 0x00


	//----- nvinfo : EIATTR_KPARAM_INFO
	.align		4
.L_37:
        /*0018*/ 	.byte	0x04, 0x17
        /*001a*/ 	.short	(.L_39 - .L_38)
.L_38:
        /*001c*/ 	.word	0x00000000
        /*0020*/ 	.short	0x0002
        /*0022*/ 	.short	0x0010
        /*0024*/ 	.byte	0x00, 0xf5, 0x21, 0x00


	//----- nvinfo : EIATTR_KPARAM_INFO
	.align		4
.L_39:
        /*0028*/ 	.byte	0x04, 0x17
        /*002a*/ 	.short	(.L_41 - .L_40)
.L_40:
        /*002c*/ 	.word	0x00000000
        /*0030*/ 	.short	0x0001
        /*0032*/ 	.short	0x0008
        /*0034*/ 	.byte	0x00, 0xf5, 0x21, 0x00


	//----- nvinfo : EIATTR_KPARAM_INFO
	.align		4
.L_41:
        /*0038*/ 	.byte	0x04, 0x17
        /*003a*/ 	.short	(.L_43 - .L_42)
.L_42:
        /*003c*/ 	.word	0x00000000
        /*0040*/ 	.short	0x0000
        /*0042*/ 	.short	0x0000
        /*0044*/ 	.byte	0x00, 0xf5, 0x21, 0x00


	//----- nvinfo : EIATTR_SPARSE_MMA_MASK
	.align		4
.L_43:
        /*0048*/ 	.byte	0x03, 0x50
        /*004a*/ 	.short	0x0000


	//----- nvinfo : EIATTR_MAXREG_COUNT
	.align		4
        /*004c*/ 	.byte	0x03, 0x1b
        /*004e*/ 	.short	0x00ff


	//----- nvinfo : EIATTR_MERCURY_ISA_VERSION
	.align		4
        /*0050*/ 	.byte	0x03, 0x5f
        /*0052*/ 	.short	0x0101


	//----- nvinfo : EIATTR_VRC_CTA_INIT_COUNT
	.align		4
        /*0054*/ 	.byte	0x02, 0x4a
	.zero		1
	.zero		1


	//----- nvinfo : EIATTR_EXIT_INSTR_OFFSETS
	.align		4
        /*0058*/ 	.byte	0x04, 0x1c
        /*005a*/ 	.short	(.L_45 - .L_44)


	//   ....[0]....
.L_44:
        /*005c*/ 	.word	0x00000080


	//   ....[1]....
        /*0060*/ 	.word	0x00000200


	//   ....[2]....
        /*0064*/ 	.word	0x00000450


	//----- nvinfo : EIATTR_CRS_STACK_SIZE
	.align		4
.L_45:
        /*0068*/ 	.byte	0x04, 0x1e
        /*006a*/ 	.short	(.L_47 - .L_46)
.L_46:
        /*006c*/ 	.word	0x00000000


	//----- nvinfo : EIATTR_CBANK_PARAM_SIZE
	.align		4
.L_47:
        /*0070*/ 	.byte	0x03, 0x19
        /*0072*/ 	.short	0x001c


	//----- nvinfo : EIATTR_PARAM_CBANK
	.align		4
        /*0074*/ 	.byte	0x04, 0x0a
        /*0076*/ 	.short	(.L_49 - .L_48)
	.align		4
.L_48:
        /*0078*/ 	.word	index@(.nv.constant0.g)
        /*007c*/ 	.short	0x0380
        /*007e*/ 	.short	0x001c


	//----- nvinfo : EIATTR_SW_WAR
	.align		4
.L_49:
        /*0080*/ 	.byte	0x04, 0x36
        /*0082*/ 	.short	(.L_51 - .L_50)
.L_50:
        /*0084*/ 	.word	0x00000008
.L_51:


//--------------------- .nv.info.f                --------------------------
	.section	.nv.info.f,"",@"SHT_CUDA_INFO"
	.sectionflags	@""
	.align	4


	//----- nvinfo : EIATTR_CUDA_API_VERSION
	.align		4
        /*0000*/ 	.byte	0x04, 0x37
        /*0002*/ 	.short	(.L_53 - .L_52)
.L_52:
        /*0004*/ 	.word	0x00000082


	//----- nvinfo : EIATTR_KPARAM_INFO
	.align		4
.L_53:
        /*0008*/ 	.byte	0x04, 0x17
        /*000a*/ 	.short	(.L_55 - .L_54)
.L_54:
        /*000c*/ 	.word	0x00000000
        /*0010*/ 	.short	0x0002
        /*0012*/ 	.short	0x0010
        /*0014*/ 	.byte	0x00, 0xf0, 0x11, 0x00


	//----- nvinfo : EIATTR_KPARAM_INFO
	.align		4
.L_55:
        /*0018*/ 	.byte	0x04, 0x17
        /*001a*/ 	.short	(.L_57 - .L_56)
.L_56:
        /*001c*/ 	.word	0x00000000
        /*0020*/ 	.short	0x0001
        /*0022*/ 	.short	0x0008
        /*0024*/ 	.byte	0x00, 0xf5, 0x21, 0x00


	//----- nvinfo : EIATTR_KPARAM_INFO
	.align		4
.L_57:
        /*0028*/ 	.byte	0x04, 0x17
        /*002a*/ 	.short	(.L_59 - .L_58)
.L_58:
        /*002c*/ 	.word	0x00000000
        /*0030*/ 	.short	0x0000
        /*0032*/ 	.short	0x0000
        /*0034*/ 	.byte	0x00, 0xf5, 0x21, 0x00


	//----- nvinfo : EIATTR_SPARSE_MMA_MASK
	.align		4
.L_59:
        /*0038*/ 	.byte	0x03, 0x50
        /*003a*/ 	.short	0x0000


	//----- nvinfo : EIATTR_MAXREG_COUNT
	.align		4
        /*003c*/ 	.byte	0x03, 0x1b
        /*003e*/ 	.short	0x00ff


	//----- nvinfo : EIATTR_MERCURY_ISA_VERSION
	.align		4
        /*0040*/ 	.byte	0x03, 0x5f
        /*0042*/ 	.short	0x0101


	//----- nvinfo : EIATTR_VRC_CTA_INIT_COUNT
	.align		4
        /*0044*/ 	.byte	0x02, 0x4a
	.zero		1
	.zero		1


	//----- nvinfo : EIATTR_EXIT_INSTR_OFFSETS
	.align		4
        /*0048*/ 	.byte	0x04, 0x1c
        /*004a*/ 	.short	(.L_61 - .L_60)


	//   ....[0]....
.L_60:
        /*004c*/ 	.word	0x00000080


	//   ....[1]....
        /*0050*/ 	.word	0x000001e0


	//   ....[2]....
        /*0054*/ 	.word	0x000003d0


	//----- nvinfo : EIATTR_CRS_STACK_SIZE
	.align		4
.L_61:
        /*0058*/ 	.byte	0x04, 0x1e
        /*005a*/ 	.short	(.L_63 - .L_62)
.L_62:
        /*005c*/ 	.word	0x00000000


	//----- nvinfo : EIATTR_CBANK_PARAM_SIZE
	.align		4
.L_63:
        /*0060*/ 	.byte	0x03, 0x19
        /*0062*/ 	.short	0x0014


	//----- nvinfo : EIATTR_PARAM_CBANK
	.align		4
        /*0064*/ 	.byte	0x04, 0x0a
        /*0066*/ 	.short	(.L_65 - .L_64)
	.align		4
.L_64:
        /*0068*/ 	.word	index@(.nv.constant0.f)
        /*006c*/ 	.short	0x0380
        /*006e*/ 	.short	0x0014


	//----- nvinfo : EIATTR_SW_WAR
	.align		4
.L_65:
        /*0070*/ 	.byte	0x04, 0x36
        /*0072*/ 	.short	(.L_67 - .L_66)
.L_66:
        /*0074*/ 	.word	0x00000008
.L_67:


//--------------------- .nv.callgraph             --------------------------
	.section	.nv.callgraph,"",@"SHT_CUDA_CALLGRAPH"
	.align	4
	.sectionentsize	8
	.align		4
        /*0000*/ 	.word	0x00000000
	.align		4
        /*0004*/ 	.word	0xffffffff
	.align		4
        /*0008*/ 	.word	0x00000000
	.align		4
        /*000c*/ 	.word	0xfffffffe
	.align		4
        /*0010*/ 	.word	0x00000000
	.align		4
        /*0014*/ 	.word	0xfffffffd
	.align		4
        /*0018*/ 	.word	0x00000000
	.align		4
        /*001c*/ 	.word	0xfffffffc


//--------------------- .text.h                   --------------------------
	.section	.text.h,"ax",@progbits
	.align	128
        .global         h
        .type           h,@function
        .size           h,(.L_x_15 - h)
        .other          h,@"STO_CUDA_ENTRY STV_DEFAULT"
h:
.text.h:
[----:B------:R-:W-:Y:S08]  /*0000*/  LDC R1, c[0x0][0x37c] ;  /* 0x0000df00ff017b82 */ /* 0x000ff00000000800 */
[----:B------:R-:W0:Y:S01]  /*0010*/  LDC R0, c[0x0][0x390] ;  /* 0x0000e400ff007b82 */ /* 0x000e220000000800 */
[----:B------:R-:W1:Y:S07]  /*0020*/  S2R R2, SR_TID.X ;  /* 0x0000000000027919 */ /* 0x000e6e0000002100 */
[----:B------:R-:W1:Y:S08]  /*0030*/  S2UR UR4, SR_CTAID.X ;  /* 0x00000000000479c3 */ /* 0x000e700000002500 */
[----:B------:R-:W1:Y:S01]  /*0040*/  LDC R3, c[0x0][0x360] ;  /* 0x0000d800ff037b82 */ /* 0x000e620000000800 */
[----:B0-----:R-:W-:-:S02]  /*0050*/  IABS R7, R0 ;  /* 0x0000000000077213 */ /* 0x001fc40000000000 */
[----:B------:R-:W-:Y:S02]  /*0060*/  ISETP.NE.AND P2, PT, R0, RZ, PT ;  /* 0x000000ff0000720c */ /* 0x000fe40003f45270 */
[----:B------:R-:W0:Y:S01]  /*0070*/  I2F.RP R6, R7 ;  /* 0x0000000700067306 */ /* 0x000e220000209400 */
[----:B-1----:R-:W-:-:S07]  /*0080*/  IMAD R3, R3, UR4, R2 ;  /* 0x0000000403037c24 */ /* 0x002fce000f8e0202 */
[----:B0-----:R-:W0:Y:S01]  /*0090*/  MUFU.RCP R6, R6 ;  /* 0x0000000600067308 */ /* 0x001e220000001000 */
[----:B------:R-:W-:-:S05]  /*00a0*/  IMAD R2, R3, 0x7, RZ ;  /* 0x0000000703027824 */ /* 0x000fca00078e02ff */
[----:B------:R-:W-:Y:S02]  /*00b0*/  ISETP.GE.AND P1, PT, R2, RZ, PT ;  /* 0x000000ff0200720c */ /* 0x000fe40003f26270 */
[----:B0-----:R-:W-:Y:S02]  /*00c0*/  IADD3 R4, PT, PT, R6, 0xffffffe, RZ ;  /* 0x0ffffffe06047810 */ /* 0x001fe40007ffe0ff */
[----:B------:R-:W-:Y:S02]  /*00d0*/  IABS R6, R2 ;  /* 0x0000000200067213 */ /* 0x000fe40000000000 */
[----:B------:R0:W1:Y:S02]  /*00e0*/  F2I.FTZ.U32.TRUNC.NTZ R5, R4 ;  /* 0x0000000400057305 */ /* 0x000064000021f000 */
[----:B0-----:R-:W-:Y:S02]  /*00f0*/  HFMA2 R4, -RZ, RZ, 0, 0 ;  /* 0x00000000ff047431 */ /* 0x001fe400000001ff */
[----:B-1----:R-:W-:-:S04]  /*0100*/  IMAD.MOV R8, RZ, RZ, -R5 ;  /* 0x000000ffff087224 */ /* 0x002fc800078e0a05 */
[----:B------:R-:W-:-:S04]  /*0110*/  IMAD R9, R8, R7, RZ ;  /* 0x0000000708097224 */ /* 0x000fc800078e02ff */
[----:B------:R-:W-:-:S06]  /*0120*/  IMAD.HI.U32 R5, R5, R9, R4 ;  /* 0x0000000905057227 */ /* 0x000fcc00078e0004 */
[----:B------:R-:W-:-:S04]  /*0130*/  IMAD.HI.U32 R5, R5, R6, RZ ;  /* 0x0000000605057227 */ /* 0x000fc800078e00ff */
[----:B------:R-:W-:-:S04]  /*0140*/  IMAD.MOV R5, RZ, RZ, -R5 ;  /* 0x000000ffff057224 */ /* 0x000fc800078e0a05 */
[----:B------:R-:W-:-:S05]  /*0150*/  IMAD R4, R7, R5, R6 ;  /* 0x0000000507047224 */ /* 0x000fca00078e0206 */
[----:B------:R-:W-:-:S13]  /*0160*/  ISETP.GT.U32.AND P0, PT, R7, R4, PT ;  /* 0x000000040700720c */ /* 0x000fda0003f04070 */
[----:B------:R-:W-:Y:S02]  /*0170*/  @!P0 IADD3 R4, PT, PT, R4, -R7, RZ ;  /* 0x8000000704048210 */ /* 0x000fe40007ffe0ff */
[----:B------:R-:W-:Y:S02]  /*0180*/  ISETP.GE.AND P0, PT, R0, RZ, PT ;  /* 0x000000ff0000720c */ /* 0x000fe40003f06270 */
[----:B------:R-:W-:Y:S02]  /*0190*/  ISETP.GT.U32.AND P3, PT, R7, R4, PT ;  /* 0x000000040700720c */ /* 0x000fe40003f64070 */
[----:B------:R-:W-:-:S11]  /*01a0*/  ISETP.GE.OR P0, PT, R3, R0, !P0 ;  /* 0x000000000300720c */ /* 0x000fd60004706670 */
[----:B------:R-:W-:-:S05]  /*01b0*/  @!P3 IMAD.IADD R4, R4, 0x1, -R7 ;  /* 0x000000010404b824 */ /* 0x000fca00078e0a07 */
[----:B------:R-:W-:-:S05]  /*01c0*/  MOV R2, R4 ;  /* 0x0000000400027202 */ /* 0x000fca0000000f00 */
[----:B------:R-:W-:Y:S01]  /*01d0*/  @!P1 IMAD.MOV R2, RZ, RZ, -R2 ;  /* 0x000000ffff029224 */ /* 0x000fe200078e0a02 */
[----:B------:R-:W-:Y:S01]  /*01e0*/  @!P2 LOP3.LUT R2, RZ, R0, RZ, 0x33, !PT ;  /* 0x00000000ff02a212 */ /* 0x000fe200078e33ff */
[----:B------:R-:W-:Y:S06]  /*01f0*/  @P0 EXIT ;  /* 0x000000000000094d */ /* 0x000fec0003800000 */
[----:B------:R-:W0:Y:S01]  /*0200*/  I2F.U32.RP R9, R2 ;  /* 0x0000000200097306 */ /* 0x000e220000209000 */
[----:B------:R-:W-:Y:S01]  /*0210*/  IADD3 R7, PT, PT, R3, R2, RZ ;  /* 0x0000000203077210 */ /* 0x000fe20007ffe0ff */
[----:B------:R-:W-:Y:S01]  /*0220*/  IMAD.MOV R11, RZ, RZ, -R2 ;  /* 0x000000ffff0b7224 */ /* 0x000fe200078e0a02 */
[----:B------:R-:W-:Y:S01]  /*0230*/  ISETP.NE.U32.AND P2, PT, R2, RZ, PT ;  /* 0x000000ff0200720c */ /* 0x000fe20003f45070 */
[----:B------:R-:W1:Y:S01]  /*0240*/  LDCU.64 UR4, c[0x0][0x358] ;  /* 0x00006b00ff0477ac */ /* 0x000e620008000a00 */
[CC--:B------:R-:W-:Y:S01]  /*0250*/  ISETP.GE.AND P0, PT, R7.reuse, R0.reuse, PT ;  /* 0x000000000700720c */ /* 0x0c0fe20003f06270 */
[----:B------:R-:W-:Y:S01]  /*0260*/  BSSY.RECONVERGENT B0, `(.L_x_0) ;  /* 0x0000027000007945 */ /* 0x000fe20003800200 */
[----:B------:R-:W-:Y:S02]  /*0270*/  VIMNMX R6, PT, PT, R7, R0, !PT ;  /* 0x0000000007067248 */ /* 0x000fe40007fe0100 */
[----:B------:R-:W-:-:S04]  /*0280*/  SEL R8, RZ, 0x1, P0 ;  /* 0x00000001ff087807 */ /* 0x000fc80000000000 */
[----:B------:R-:W-:Y:S01]  /*0290*/  IADD3 R7, PT, PT, R6, -R7, -R8 ;  /* 0x8000000706077210 */ /* 0x000fe20007ffe808 */
[----:B0-----:R-:W0:Y:S02]  /*02a0*/  MUFU.RCP R9, R9 ;  /* 0x0000000900097308 */ /* 0x001e240000001000 */
[----:B0-----:R-:W-:-:S06]  /*02b0*/  IADD3 R4, PT, PT, R9, 0xffffffe, RZ ;  /* 0x0ffffffe09047810 */ /* 0x001fcc0007ffe0ff */
[----:B------:R0:W2:Y:S02]  /*02c0*/  F2I.FTZ.U32.TRUNC.NTZ R5, R4 ;  /* 0x0000000400057305 */ /* 0x0000a4000021f000 */
[----:B0-----:R-:W-:Y:S02]  /*02d0*/  IMAD.MOV.U32 R4, RZ, RZ, RZ ;  /* 0x000000ffff047224 */ /* 0x001fe400078e00ff */
[----:B--2---:R-:W-:-:S04]  /*02e0*/  IMAD R11, R11, R5, RZ ;  /* 0x000000050b0b7224 */ /* 0x004fc800078e02ff */
[----:B------:R-:W-:-:S06]  /*02f0*/  IMAD.HI.U32 R10, R5, R11, R4 ;  /* 0x0000000b050a7227 */ /* 0x000fcc00078e0004 */
[----:B------:R-:W-:-:S05]  /*0300*/  IMAD.HI.U32 R5, R10, R7, RZ ;  /* 0x000000070a057227 */ /* 0x000fca00078e00ff */
[----:B------:R-:W-:-:S05]  /*0310*/  IADD3 R4, PT, PT, -R5, RZ, RZ ;  /* 0x000000ff05047210 */ /* 0x000fca0007ffe1ff */
[----:B------:R-:W-:-:S05]  /*0320*/  IMAD R7, R2, R4, R7 ;  /* 0x0000000402077224 */ /* 0x000fca00078e0207 */
[----:B------:R-:W-:-:S13]  /*0330*/  ISETP.GE.U32.AND P0, PT, R7, R2, PT ;  /* 0x000000020700720c */ /* 0x000fda0003f06070 */
[----:B------:R-:W-:Y:S01]  /*0340*/  @P0 IMAD.IADD R7, R7, 0x1, -R2 ;  /* 0x0000000107070824 */ /* 0x000fe200078e0a02 */
[----:B------:R-:W-:-:S04]  /*0350*/  @P0 IADD3 R5, PT, PT, R5, 0x1, RZ ;  /* 0x0000000105050810 */ /* 0x000fc80007ffe0ff */
[----:B------:R-:W-:-:S13]  /*0360*/  ISETP.GE.U32.AND P1, PT, R7, R2, PT ;  /* 0x000000020700720c */ /* 0x000fda0003f26070 */
[----:B------:R-:W-:Y:S01]  /*0370*/  @P1 VIADD R5, R5, 0x1 ;  /* 0x0000000105051836 */ /* 0x000fe20000000000 */
[----:B------:R-:W-:-:S04]  /*0380*/  @!P2 LOP3.LUT R5, RZ, R2, RZ, 0x33, !PT ;  /* 0x00000002ff05a212 */ /* 0x000fc800078e33ff */
[----:B------:R-:W-:-:S04]  /*0390*/  IADD3 R4, PT, PT, R8, R5, RZ ;  /* 0x0000000508047210 */ /* 0x000fc80007ffe0ff */
[C---:B------:R-:W-:Y:S02]  /*03a0*/  LOP3.LUT R5, R4.reuse, 0x3, RZ, 0xc0, !PT ;  /* 0x0000000304057812 */ /* 0x040fe400078ec0ff */
[----:B------:R-:W-:Y:S02]  /*03b0*/  ISETP.GE.U32.AND P1, PT, R4, 0x3, PT ;  /* 0x000000030400780c */ /* 0x000fe40003f26070 */
[----:B------:R-:W-:-:S13]  /*03c0*/  ISETP.NE.AND P0, PT, R5, 0x3, PT ;  /* 0x000000030500780c */ /* 0x000fda0003f05270 */
[----:B-1----:R-:W-:Y:S05]  /*03d0*/  @!P0 BRA `(.L_x_1) ;  /* 0x00000000003c8947 */ /* 0x002fea0003800000 */
[----:B------:R-:W0:Y:S01]  /*03e0*/  LDC.64 R10, c[0x0][0x380] ;  /* 0x0000e000ff0a7b82 */ /* 0x000e220000000a00 */
[----:B------:R-:W-:-:S05]  /*03f0*/  VIADD R4, R4, 0x1 ;  /* 0x0000000104047836 */ /* 0x000fca0000000000 */
[----:B------:R-:W-:Y:S02]  /*0400*/  LOP3.LUT R4, R4, 0x3, RZ, 0xc0, !PT ;  /* 0x0000000304047812 */ /* 0x000fe400078ec0ff */
[----:B------:R-:W1:Y:S02]  /*0410*/  LDC.64 R8, c[0x0][0x388] ;  /* 0x0000e200ff087b82 */ /* 0x000e640000000a00 */
[----:B------:R-:W-:-:S07]  /*0420*/  IADD3 R12, PT, PT, -R4, RZ, RZ ;  /* 0x000000ff040c7210 */ /* 0x000fce0007ffe1ff */
.L_x_2:
[----:B-1----:R-:W-:-:S04]  /*0430*/  IMAD.WIDE R4, R3, 0x4, R8 ;  /* 0x0000000403047825 */ /* 0x002fc800078e0208 */
[----:B0-2---:R-:W-:Y:S02]  /*0440*/  IMAD.WIDE R6, R3, 0x4, R10 ;  /* 0x0000000403067825 */ /* 0x005fe400078e020a */
[----:B------:R-:W2:Y:S04]  /*0450*/  LDG.E R4, desc[UR4][R4.64] ;  /* 0x0000000404047981 */ /* 0x000ea8000c1e1900 */
[----:B------:R-:W2:Y:S01]  /*0460*/  LDG.E R13, desc[UR4][R6.64] ;  /* 0x00000004060d7981 */ /* 0x000ea2000c1e1900 */
[----:B------:R-:W-:Y:S01]  /*0470*/  VIADD R12, R12, 0x1 ;  /* 0x000000010c0c7836 */ /* 0x000fe20000000000 */
[----:B------:R-:W-:-:S04]  /*0480*/  IADD3 R3, PT, PT, R2, R3, RZ ;  /* 0x0000000302037210 */ /* 0x000fc80007ffe0ff */
[----:B------:R-:W-:Y:S01]  /*0490*/  ISETP.NE.AND P0, PT, R12, RZ, PT ;  /* 0x000000ff0c00720c */ /* 0x000fe20003f05270 */
[----:B--2---:R-:W-:-:S05]  /*04a0*/  FADD R13, R13, R4 ;  /* 0x000000040d0d7221 */ /* 0x004fca0000000000 */
[----:B------:R2:W-:Y:S07]  /*04b0*/  STG.E desc[UR4][R6.64], R13 ;  /* 0x0000000d06007986 */ /* 0x0005ee000c101904 */
[----:B------:R-:W-:Y:S05]  /*04c0*/  @P0 BRA `(.L_x_2) ;  /* 0xfffffffc00d80947 */ /* 0x000fea000383ffff */
.L_x_1:
[----:B------:R-:W-:Y:S05]  /*04d0*/  BSYNC.RECONVERGENT B0 ;  /* 0x0000000000007941 */ /* 0x000fea0003800200 */
.L_x_0:
[----:B------:R-:W-:Y:S05]  /*04e0*/  @!P1 EXIT ;  /* 0x000000000000994d */ /* 0x000fea0003800000 */
.L_x_3:
[----:B-1----:R-:W0:Y:S08]  /*04f0*/  LDC.64 R4, c[0x0][0x380] ;  /* 0x0000e000ff047b82 */ /* 0x002e300000000a00 */
[----:B--2---:R-:W1:Y:S01]  /*0500*/  LDC.64 R6, c[0x0][0x388] ;  /* 0x0000e200ff067b82 */ /* 0x004e620000000a00 */
[----:B0-----:R-:W-:-:S05]  /*0510*/  IMAD.WIDE R12, R3, 0x4, R4 ;  /* 0x00000004030c7825 */ /* 0x001fca00078e0204 */
[----:B------:R-:W2:Y:S01]  /*0520*/  LDG.E R4, desc[UR4][R12.64] ;  /* 0x000000040c047981 */ /* 0x000ea2000c1e1900 */
[----:B-1----:R-:W-:-:S05]  /*0530*/  IMAD.WIDE R14, R3, 0x4, R6 ;  /* 0x00000004030e7825 */ /* 0x002fca00078e0206 */
[----:B------:R-:W2:Y:S01]  /*0540*/  LDG.E R5, desc[UR4][R14.64] ;  /* 0x000000040e057981 */ /* 0x000ea2000c1e1900 */
[----:B------:R-:W-:-:S04]  /*0550*/  IMAD.WIDE R6, R2, 0x4, R14 ;  /* 0x0000000402067825 */ /* 0x000fc800078e020e */
[----:B--2---:R-:W-:Y:S01]  /*0560*/  FADD R17, R4, R5 ;  /* 0x0000000504117221 */ /* 0x004fe20000000000 */
[----:B------:R-:W-:-:S04]  /*0570*/  IMAD.WIDE R4, R2, 0x4, R12 ;  /* 0x0000000402047825 */ /* 0x000fc800078e020c */
[----:B------:R0:W-:Y:S04]  /*0580*/  STG.E desc[UR4][R12.64], R17 ;  /* 0x000000110c007986 */ /* 0x0001e8000c101904 */
[----:B------:R-:W2:Y:S04]  /*0590*/  LDG.E R8, desc[UR4][R4.64] ;  /* 0x0000000404087981 */ /* 0x000ea8000c1e1900 */
[----:B------:R-:W2:Y:S01]  /*05a0*/  LDG.E R9, desc[UR4][R6.64] ;  /* 0x0000000406097981 */ /* 0x000ea2000c1e1900 */
[----:B------:R-:W-:-:S04]  /*05b0*/  IMAD.WIDE R10, R2, 0x4, R6 ;  /* 0x00000004020a7825 */ /* 0x000fc800078e0206 */
[----:B--2---:R-:W-:Y:S01]  /*05c0*/  FADD R19, R8, R9 ;  /* 0x0000000908137221 */ /* 0x004fe20000000000 */
[----:B------:R-:W-:-:S04]  /*05d0*/  IMAD.WIDE R8, R2, 0x4, R4 ;  /* 0x0000000402087825 */ /* 0x000fc800078e0204 */
[----:B------:R1:W-:Y:S04]  /*05e0*/  STG.E desc[UR4][R4.64], R19 ;  /* 0x0000001304007986 */ /* 0x0003e8000c101904 */
[----:B------:R-:W2:Y:S04]  /*05f0*/  LDG.E R14, desc[UR4][R8.64] ;  /* 0x00000004080e7981 */ /* 0x000ea8000c1e1900 */
[----:B------:R-:W2:Y:S01]  /*0600*/  LDG.E R15, desc[UR4][R10.64] ;  /* 0x000000040a0f7981 */ /* 0x000ea2000c1e1900 */
[----:B0-----:R-:W-:-:S04]  /*0610*/  IMAD.WIDE R12, R2, 0x4, R8 ;  /* 0x00000004020c7825 */ /* 0x001fc800078e0208 */
[----:B--2---:R-:W-:Y:S01]  /*0620*/  FADD R21, R14, R15 ;  /* 0x0000000f0e157221 */ /* 0x004fe20000000000 */
[----:B------:R-:W-:-:S04]  /*0630*/  IMAD.WIDE R14, R2, 0x4, R10 ;  /* 0x00000004020e7825 */ /* 0x000fc800078e020a */
[----:B------:R1:W-:Y:S04]  /*0640*/  STG.E desc[UR4][R8.64], R21 ;  /* 0x0000001508007986 */ /* 0x0003e8000c101904 */
[----:B------:R-:W2:Y:S04]  /*0650*/  LDG.E R15, desc[UR4][R14.64] ;  /* 0x000000040e0f7981 */ /* 0x000ea8000c1e1900 */
[----:B------:R-:W2:Y:S01]  /*0660*/  LDG.E R6, desc[UR4][R12.64] ;  /* 0x000000040c067981 */ /* 0x000ea2000c1e1900 */
[----:B------:R-:W-:-:S04]  /*0670*/  LEA R3, R2, R3, 0x2 ;  /* 0x0000000302037211 */ /* 0x000fc800078e10ff */
[----:B------:R-:W-:Y:S01]  /*0680*/  ISETP.GE.AND P0, PT, R3, R0, PT ;  /* 0x000000000300720c */ /* 0x000fe20003f06270 */
[----:B--2---:R-:W-:-:S05]  /*0690*/  FADD R7, R6, R15 ;  /* 0x0000000f06077221 */ /* 0x004fca0000000000 */
[----:B------:R1:W-:Y:S07]  /*06a0*/  STG.E desc[UR4][R12.64], R7 ;  /* 0x000000070c007986 */ /* 0x0003ee000c101904 */
[----:B------:R-:W-:Y:S05]  /*06b0*/  @!P0 BRA `(.L_x_3) ;  /* 0xfffffffc008c8947 */ /* 0x000fea000383ffff */
[----:B------:R-:W-:Y:S05]  /*06c0*/  EXIT ;  /* 0x000000000000794d */ /* 0x000fea0003800000 */
.L_x_4:
[----:B------:R-:W-:-:S00]  /*06d0*/  BRA `(.L_x_4) ;  /* 0xfffffffc00fc7947 */ /* 0x000fc0000383ffff */
[----:B------:R-:W-:-:S00]  /*06e0*/  NOP ;  /* 0x0000000000007918 */ /* 0x000fc00000000000 */
        /* <DEDUP_REMOVED lines=9> */
.L_x_15:


//--------------------- .text.g                   --------------------------
	.section	.text.g,"ax",@progbits
	.align	128
        .global         g
        .type           g,@function
        .size           g,(.L_x_16 - g)
        .other          g,@"STO_CUDA_ENTRY STV_DEFAULT"
g:
.text.g:
[----:B------:R-:W-:Y:S01]  /*0000*/  LDC R1, c[0x0][0x37c] ;  /* 0x0000df00ff017b82 */ /* 0x000fe20000000800 */
[----:B------:R-:W0:Y:S07]  /*0010*/  S2R R5, SR_TID.X ;  /* 0x0000000000057919 */ /* 0x000e2e0000002100 */
[----:B------:R-:W1:Y:S01]  /*0020*/  S2UR UR4, SR_CTAID.X ;  /* 0x00000000000479c3 */ /* 0x000e620000002500 */
[----:B------:R-:W1:Y:S07]  /*0030*/  LDCU UR5, c[0x0][0x360] ;  /* 0x00006c00ff0577ac */ /* 0x000e6e0008000800 */
[----:B------:R-:W2:Y:S01]  /*0040*/  LDC R0, c[0x0][0x398] ;  /* 0x0000e600ff007b82 */ /* 0x000ea20000000800 */
[----:B-1----:R-:W-:-:S06]  /*0050*/  UIMAD UR4, UR4, UR5, URZ ;  /* 0x00000005040472a4 */ /* 0x002fcc000f8e02ff */
[----:B0-----:R-:W-:-:S04]  /*0060*/  IADD3 R3, PT, PT, R5, UR4, RZ ;  /* 0x0000000405037c10 */ /* 0x001fc8000fffe0ff */
[----:B--2---:R-:W-:-:S13]  /*0070*/  ISETP.GE.AND P0, PT, R3, R0, PT ;  /* 0x000000000300720c */ /* 0x004fda0003f06270 */
[----:B------:R-:W-:Y:S05]  /*0080*/  @P0 EXIT ;  /* 0x000000000000094d */ /* 0x000fea0003800000 */
[----:B------:R-:W-:Y:S01]  /*0090*/  IADD3 R2, PT, PT, -R3, R0, RZ ;  /* 0x0000000003027210 */ /* 0x000fe20007ffe1ff */
[----:B------:R-:W0:Y:S01]  /*00a0*/  LDCU.64 UR12, c[0x0][0x358] ;  /* 0x00006b00ff0c77ac */ /* 0x000e220008000a00 */
[----:B------:R-:W-:Y:S01]  /*00b0*/  IADD3 R4, PT, PT, R5, UR4, -R0 ;  /* 0x0000000405047c10 */ /* 0x000fe2000fffe800 */
[----:B------:R-:W-:Y:S01]  /*00c0*/  BSSY.RECONVERGENT B0, `(.L_x_5) ;  /* 0x0000013000007945 */ /* 0x000fe20003800200 */
[----:B------:R-:W-:Y:S02]  /*00d0*/  LOP3.LUT P1, R2, R2, 0x3, RZ, 0xc0, !PT ;  /* 0x0000000302027812 */ /* 0x000fe4000782c0ff */
[----:B------:R-:W-:-:S11]  /*00e0*/  ISETP.GT.U32.AND P0, PT, R4, -0x4, PT ;  /* 0xfffffffc0400780c */ /* 0x000fd60003f04070 */
[----:B------:R-:W-:Y:S05]  /*00f0*/  @!P1 BRA `(.L_x_6) ;  /* 0x00000000003c9947 */ /* 0x000fea0003800000 */
[----:B------:R-:W1:Y:S01]  /*0100*/  LDC.64 R12, c[0x0][0x390] ;  /* 0x0000e400ff0c7b82 */ /* 0x000e620000000a00 */
[----:B------:R-:W-:-:S07]  /*0110*/  IADD3 R2, PT, PT, -R2, RZ, RZ ;  /* 0x000000ff02027210 */ /* 0x000fce0007ffe1ff */
[----:B------:R-:W2:Y:S08]  /*0120*/  LDC.64 R14, c[0x0][0x380] ;  /* 0x0000e000ff0e7b82 */ /* 0x000eb00000000a00 */
[----:B------:R-:W3:Y:S02]  /*0130*/  LDC.64 R10, c[0x0][0x388] ;  /* 0x0000e200ff0a7b82 */ /* 0x000ee40000000a00 */
.L_x_7:
[----:B-1----:R-:W-:-:S04]  /*0140*/  IMAD.WIDE R6, R3, 0x4, R12 ;  /* 0x0000000403067825 */ /* 0x002fc800078e020c */
[C---:B--2---:R-:W-:Y:S02]  /*0150*/  IMAD.WIDE R8, R3.reuse, 0x4, R14 ;  /* 0x0000000403087825 */ /* 0x044fe400078e020e */
[----:B0-----:R-:W2:Y:S04]  /*0160*/  LDG.E R7, desc[UR12][R6.64] ;  /* 0x0000000c06077981 */ /* 0x001ea8000c1e1900 */
[----:B------:R-:W2:Y:S01]  /*0170*/  LDG.E R8, desc[UR12][R8.64] ;  /* 0x0000000c08087981 */ /* 0x000ea2000c1e1900 */
[C---:B---34-:R-:W-:Y:S01]  /*0180*/  IMAD.WIDE R4, R3.reuse, 0x4, R10 ;  /* 0x0000000403047825 */ /* 0x058fe200078e020a */
[----:B------:R-:W-:-:S03]  /*0190*/  IADD3 R3, PT, PT, R3, 0x1, RZ ;  /* 0x0000000103037810 */ /* 0x000fc60007ffe0ff */
[----:B------:R-:W-:-:S05]  /*01a0*/  VIADD R2, R2, 0x1 ;  /* 0x0000000102027836 */ /* 0x000fca0000000000 */
[----:B------:R-:W-:Y:S01]  /*01b0*/  ISETP.NE.AND P1, PT, R2, RZ, PT ;  /* 0x000000ff0200720c */ /* 0x000fe20003f25270 */
[----:B--2---:R-:W-:-:S05]  /*01c0*/  FMUL R17, R8, R7 ;  /* 0x0000000708117220 */ /* 0x004fca0000400000 */
[----:B------:R4:W-:Y:S07]  /*01d0*/  STG.E desc[UR12][R4.64], R17 ;  /* 0x0000001104007986 */ /* 0x0009ee000c10190c */
[----:B------:R-:W-:Y:S05]  /*01e0*/  @P1 BRA `(.L_x_7) ;  /* 0xfffffffc00d41947 */ /* 0x000fea000383ffff */
.L_x_6:
[----:B0-----:R-:W-:Y:S05]  /*01f0*/  BSYNC.RECONVERGENT B0 ;  /* 0x0000000000007941 */ /* 0x001fea0003800200 */
.L_x_5:
[----:B------:R-:W-:Y:S05]  /*0200*/  @P0 EXIT ;  /* 0x000000000000094d */ /* 0x000fea0003800000 */
[----:B------:R-:W0:Y:S01]  /*0210*/  LDCU.128 UR8, c[0x0][0x380] ;  /* 0x00007000ff0877ac */ /* 0x000e220008000c00 */
[----:B------:R-:W1:Y:S01]  /*0220*/  LDCU.64 UR6, c[0x0][0x390] ;  /* 0x00007200ff0677ac */ /* 0x000e620008000a00 */
[----:B0-----:R-:W-:Y:S02]  /*0230*/  UIADD3 UR8, UP0, UPT, UR8, 0x8, URZ ;  /* 0x0000000808087890 */ /* 0x001fe4000ff1e0ff */
[----:B------:R-:W-:Y:S02]  /*0240*/  UIADD3 UR4, UP2, UPT, UR10, 0x8, URZ ;  /* 0x000000080a047890 */ /* 0x000fe4000ff5e0ff */
[----:B-1----:R-:W-:Y:S02]  /*0250*/  UIADD3 UR6, UP1, UPT, UR6, 0x8, URZ ;  /* 0x0000000806067890 */ /* 0x002fe4000ff3e0ff */
[----:B------:R-:W-:Y:S02]  /*0260*/  UIADD3.X UR9, UPT, UPT, URZ, UR9, URZ, UP0, !UPT ;  /* 0x00000009ff097290 */ /* 0x000fe400087fe4ff */
[----:B------:R-:W-:-:S02]  /*0270*/  UIADD3.X UR5, UPT, UPT, URZ, UR11, URZ, UP2, !UPT ;  /* 0x0000000bff057290 */ /* 0x000fc400097fe4ff */
[----:B------:R-:W-:-:S12]  /*0280*/  UIADD3.X UR7, UPT, UPT, URZ, UR7, URZ, UP1, !UPT ;  /* 0x00000007ff077290 */ /* 0x000fd80008ffe4ff */
.L_x_8:
[----:B----4-:R-:W-:Y:S01]  /*0290*/  MOV R4, UR8 ;  /* 0x0000000800047c02 */ /* 0x010fe20008000f00 */
[----:B------:R-:W-:Y:S01]  /*02a0*/  IMAD.U32 R5, RZ, RZ, UR9 ;  /* 0x00000009ff057e24 */ /* 0x000fe2000f8e00ff */
[----:B------:R-:W-:Y:S02]  /*02b0*/  MOV R6, UR6 ;  /* 0x0000000600067c02 */ /* 0x000fe40008000f00 */
[----:B------:R-:W-:Y:S01]  /*02c0*/  MOV R7, UR7 ;  /* 0x0000000700077c02 */ /* 0x000fe20008000f00 */
[----:B------:R-:W-:-:S04]  /*02d0*/  IMAD.WIDE R4, R3, 0x4, R4 ;  /* 0x0000000403047825 */ /* 0x000fc800078e0204 */
[----:B------:R-:W-:Y:S01]  /*02e0*/  IMAD.WIDE R6, R3, 0x4, R6 ;  /* 0x0000000403067825 */ /* 0x000fe200078e0206 */
[----:B------:R-:W2:Y:S04]  /*02f0*/  LDG.E R2, desc[UR12][R4.64+-0x8] ;  /* 0xfffff80c04027981 */ /* 0x000ea8000c1e1900 */
[----:B0-----:R-:W2:Y:S01]  /*0300*/  LDG.E R11, desc[UR12][R6.64+-0x8] ;  /* 0xfffff80c060b7981 */ /* 0x001ea2000c1e1900 */
[----:B------:R-:W-:Y:S01]  /*0310*/  MOV R9, UR5 ;  /* 0x0000000500097c02 */ /* 0x000fe20008000f00 */
[----:B------:R-:W-:-:S04]  /*0320*/  IMAD.U32 R8, RZ, RZ, UR4 ;  /* 0x00000004ff087e24 */ /* 0x000fc8000f8e00ff */
[----:B------:R-:W-:-:S04]  /*0330*/  IMAD.WIDE R8, R3, 0x4, R8 ;  /* 0x0000000403087825 */ /* 0x000fc800078e0208 */
[----:B--2---:R-:W-:-:S05]  /*0340*/  FMUL R11, R2, R11 ;  /* 0x0000000b020b7220 */ /* 0x004fca0000400000 */
[----:B------:R0:W-:Y:S04]  /*0350*/  STG.E desc[UR12][R8.64+-0x8], R11 ;  /* 0xfffff80b08007986 */ /* 0x0001e8000c10190c */
[----:B------:R-:W2:Y:S04]  /*0360*/  LDG.E R2, desc[UR12][R4.64+-0x4] ;  /* 0xfffffc0c04027981 */ /* 0x000ea8000c1e1900 */
[----:B------:R-:W2:Y:S02]  /*0370*/  LDG.E R13, desc[UR12][R6.64+-0x4] ;  /* 0xfffffc0c060d7981 */ /* 0x000ea4000c1e1900 */
[----:B--2---:R-:W-:-:S05]  /*0380*/  FMUL R13, R2, R13 ;  /* 0x0000000d020d7220 */ /* 0x004fca0000400000 */
[----:B------:R0:W-:Y:S04]  /*0390*/  STG.E desc[UR12][R8.64+-0x4], R13 ;  /* 0xfffffc0d08007986 */ /* 0x0001e8000c10190c */
[----:B------:R-:W2:Y:S04]  /*03a0*/  LDG.E R2, desc[UR12][R4.64] ;  /* 0x0000000c04027981 */ /* 0x000ea8000c1e1900 */
[----:B------:R-:W2:Y:S02]  /*03b0*/  LDG.E R15, desc[UR12][R6.64] ;  /* 0x0000000c060f7981 */ /* 0x000ea4000c1e1900 */
[----:B--2---:R-:W-:-:S05]  /*03c0*/  FMUL R15, R2, R15 ;  /* 0x0000000f020f7220 */ /* 0x004fca0000400000 */
[----:B------:R0:W-:Y:S04]  /*03d0*/  STG.E desc[UR12][R8.64], R15 ;  /* 0x0000000f08007986 */ /* 0x0001e8000c10190c */
[----:B------:R-:W2:Y:S04]  /*03e0*/  LDG.E R2, desc[UR12][R4.64+0x4] ;  /* 0x0000040c04027981 */ /* 0x000ea8000c1e1900 */
[----:B------:R-:W2:Y:S01]  /*03f0*/  LDG.E R17, desc[UR12][R6.64+0x4] ;  /* 0x0000040c06117981 */ /* 0x000ea2000c1e1900 */
[----:B------:R-:W-:-:S04]  /*0400*/  IADD3 R3, PT, PT, R3, 0x4, RZ ;  /* 0x0000000403037810 */ /* 0x000fc80007ffe0ff */
[----:B------:R-:W-:Y:S01]  /*0410*/  ISETP.GE.AND P0, PT, R3, R0, PT ;  /* 0x000000000300720c */ /* 0x000fe20003f06270 */
[----:B--2---:R-:W-:-:S05]  /*0420*/  FMUL R17, R2, R17 ;  /* 0x0000001102117220 */ /* 0x004fca0000400000 */
[----:B------:R0:W-:Y:S07]  /*0430*/  STG.E desc[UR12][R8.64+0x4], R17 ;  /* 0x0000041108007986 */ /* 0x0001ee000c10190c */
[----:B------:R-:W-:Y:S05]  /*0440*/  @!P0 BRA `(.L_x_8) ;  /* 0xfffffffc00908947 */ /* 0x000fea000383ffff */
[----:B------:R-:W-:Y:S05]  /*0450*/  EXIT ;  /* 0x000000000000794d */ /* 0x000fea0003800000 */
.L_x_9:
        /* <DEDUP_REMOVED lines=10> */
.L_x_16:


//--------------------- .text.f                   --------------------------
	.section	.text.f,"ax",@progbits
	.align	128
        .global         f
        .type           f,@function
        .size           f,(.L_x_17 - f)
        .other          f,@"STO_CUDA_ENTRY STV_DEFAULT"
f:
.text.f:
        /* <DEDUP_REMOVED lines=17> */
[----:B------:R-:W-:-:S07]  /*0110*/  IMAD.MOV R2, RZ, RZ, -R2 ;  /* 0x000000ffff027224 */ /* 0x000fce00078e0a02 */
[----:B------:R-:W2:Y:S02]  /*0120*/  LDC.64 R8, c[0x0][0x388] ;  /* 0x0000e200ff087b82 */ /* 0x000ea40000000a00 */
.L_x_12:
[----:B--2---:R-:W-:-:S04]  /*0130*/  IMAD.WIDE R4, R3, 0x4, R8 ;  /* 0x0000000403047825 */ /* 0x004fc800078e0208 */
[C---:B-1-3--:R-:W-:Y:S02]  /*0140*/  IMAD.WIDE R6, R3.reuse, 0x4, R10 ;  /* 0x0000000403067825 */ /* 0x04afe400078e020a */
[----:B0-----:R-:W2:Y:S04]  /*0150*/  LDG.E R5, desc[UR12][R4.64] ;  /* 0x0000000c04057981 */ /* 0x001ea8000c1e1900 */
[----:B------:R-:W2:Y:S01]  /*0160*/  LDG.E R12, desc[UR12][R6.64] ;  /* 0x0000000c060c7981 */ /* 0x000ea2000c1e1900 */
[----:B------:R-:W-:Y:S01]  /*0170*/  IADD3 R2, PT, PT, R2, 0x1, RZ ;  /* 0x0000000102027810 */ /* 0x000fe20007ffe0ff */
[----:B------:R-:W-:-:S03]  /*0180*/  VIADD R3, R3, 0x1 ;  /* 0x0000000103037836 */ /* 0x000fc60000000000 */
[----:B------:R-:W-:Y:S01]  /*0190*/  ISETP.NE.AND P1, PT, R2, RZ, PT ;  /* 0x000000ff0200720c */ /* 0x000fe20003f25270 */
[----:B--2---:R-:W-:-:S05]  /*01a0*/  FADD R13, R12, R5 ;  /* 0x000000050c0d7221 */ /* 0x004fca0000000000 */
[----:B------:R3:W-:Y:S07]  /*01b0*/  STG.E desc[UR12][R6.64], R13 ;  /* 0x0000000d06007986 */ /* 0x0007ee000c10190c */
[----:B------:R-:W-:Y:S05]  /*01c0*/  @P1 BRA `(.L_x_12) ;  /* 0xfffffffc00d81947 */ /* 0x000fea000383ffff */
.L_x_11:
[----:B0-----:R-:W-:Y:S05]  /*01d0*/  BSYNC.RECONVERGENT B0 ;  /* 0x0000000000007941 */ /* 0x001fea0003800200 */
.L_x_10:
[----:B------:R-:W-:Y:S05]  /*01e0*/  @P0 EXIT ;  /* 0x000000000000094d */ /* 0x000fea0003800000 */
[----:B------:R-:W0:Y:S02]  /*01f0*/  LDCU.128 UR8, c[0x0][0x380] ;  /* 0x00007000ff0877ac */ /* 0x000e240008000c00 */
[----:B0-----:R-:W-:Y:S02]  /*0200*/  UIADD3 UR6, UP0, UPT, UR8, 0x8, URZ ;  /* 0x0000000808067890 */ /* 0x001fe4000ff1e0ff */
[----:B------:R-:W-:Y:S02]  /*0210*/  UIADD3 UR4, UP1, UPT, UR10, 0x8, URZ ;  /* 0x000000080a047890 */ /* 0x000fe4000ff3e0ff */
[----:B------:R-:W-:Y:S02]  /*0220*/  UIADD3.X UR7, UPT, UPT, URZ, UR9, URZ, UP0, !UPT ;  /* 0x00000009ff077290 */ /* 0x000fe400087fe4ff */
[----:B------:R-:W-:-:S12]  /*0230*/  UIADD3.X UR5, UPT, UPT, URZ, UR11, URZ, UP1, !UPT ;  /* 0x0000000bff057290 */ /* 0x000fd80008ffe4ff */
.L_x_13:
[----:B0-----:R-:W-:Y:S01]  /*0240*/  MOV R4, UR6 ;  /* 0x0000000600047c02 */ /* 0x001fe20008000f00 */
[----:B---3--:R-:W-:Y:S01]  /*0250*/  IMAD.U32 R6, RZ, RZ, UR4 ;  /* 0x00000004ff067e24 */ /* 0x008fe2000f8e00ff */
[----:B------:R-:W-:Y:S02]  /*0260*/  MOV R5, UR7 ;  /* 0x0000000700057c02 */ /* 0x000fe40008000f00 */
[----:B------:R-:W-:Y:S01]  /*0270*/  MOV R7, UR5 ;  /* 0x0000000500077c02 */ /* 0x000fe20008000f00 */
[----:B------:R-:W-:-:S04]  /*0280*/  IMAD.WIDE R4, R3, 0x4, R4 ;  /* 0x0000000403047825 */ /* 0x000fc800078e0204 */
[----:B------:R-:W-:Y:S01]  /*0290*/  IMAD.WIDE R6, R3, 0x4, R6 ;  /* 0x0000000403067825 */ /* 0x000fe200078e0206 */
[----:B------:R-:W2:Y:S04]  /*02a0*/  LDG.E R2, desc[UR12][R4.64+-0x8] ;  /* 0xfffff80c04027981 */ /* 0x000ea8000c1e1900 */
[----:B------:R-:W2:Y:S02]  /*02b0*/  LDG.E R9, desc[UR12][R6.64+-0x8] ;  /* 0xfffff80c06097981 */ /* 0x000ea4000c1e1900 */
[----:B--2---:R-:W-:Y:S02]  /*02c0*/  FADD R9, R2, R9 ;  /* 0x0000000902097221 */ /* 0x004fe40000000000 */
[----:B------:R-:W2:Y:S04]  /*02d0*/  LDG.E R2, desc[UR12][R4.64+-0x4] ;  /* 0xfffffc0c04027981 */ /* 0x000ea8000c1e1900 */
[----:B------:R0:W-:Y:S04]  /*02e0*/  STG.E desc[UR12][R4.64+-0x8], R9 ;  /* 0xfffff80904007986 */ /* 0x0001e8000c10190c */
[----:B------:R-:W2:Y:S02]  /*02f0*/  LDG.E R11, desc[UR12][R6.64+-0x4] ;  /* 0xfffffc0c060b7981 */ /* 0x000ea4000c1e1900 */
[----:B--2---:R-:W-:-:S02]  /*0300*/  FADD R11, R2, R11 ;  /* 0x0000000b020b7221 */ /* 0x004fc40000000000 */
[----:B------:R-:W2:Y:S04]  /*0310*/  LDG.E R2, desc[UR12][R4.64] ;  /* 0x0000000c04027981 */ /* 0x000ea8000c1e1900 */
[----:B------:R0:W-:Y:S04]  /*0320*/  STG.E desc[UR12][R4.64+-0x4], R11 ;  /* 0xfffffc0b04007986 */ /* 0x0001e8000c10190c */
[----:B------:R-:W2:Y:S02]  /*0330*/  LDG.E R13, desc[UR12][R6.64] ;  /* 0x0000000c060d7981 */ /* 0x000ea4000c1e1900 */
[----:B--2---:R-:W-:-:S02]  /*0340*/  FADD R13, R2, R13 ;  /* 0x0000000d020d7221 */ /* 0x004fc40000000000 */
[----:B------:R-:W2:Y:S04]  /*0350*/  LDG.E R2, desc[UR12][R4.64+0x4] ;  /* 0x0000040c04027981 */ /* 0x000ea8000c1e1900 */
[----:B------:R0:W-:Y:S04]  /*0360*/  STG.E desc[UR12][R4.64], R13 ;  /* 0x0000000d04007986 */ /* 0x0001e8000c10190c */
[----:B------:R-:W2:Y:S01]  /*0370*/  LDG.E R15, desc[UR12][R6.64+0x4] ;  /* 0x0000040c060f7981 */ /* 0x000ea2000c1e1900 */
[----:B------:R-:W-:-:S04]  /*0380*/  IADD3 R3, PT, PT, R3, 0x4, RZ ;  /* 0x0000000403037810 */ /* 0x000fc80007ffe0ff */
[----:B------:R-:W-:Y:S01]  /*0390*/  ISETP.GE.AND P0, PT, R3, R0, PT ;  /* 0x000000000300720c */ /* 0x000fe20003f06270 */
[----:B--2---:R-:W-:-:S05]  /*03a0*/  FADD R15, R2, R15 ;  /* 0x0000000f020f7221 */ /* 0x004fca0000000000 */
[----:B------:R0:W-:Y:S07]  /*03b0*/  STG.E desc[UR12][R4.64+0x4], R15 ;  /* 0x0000040f04007986 */ /* 0x0001ee000c10190c */
[----:B------:R-:W-:Y:S05]  /*03c0*/  @!P0 BRA `(.L_x_13) ;  /* 0xfffffffc009c8947 */ /* 0x000fea000383ffff */
[----:B------:R-:W-:Y:S05]  /*03d0*/  EXIT ;  /* 0x000000000000794d */ /* 0x000fea0003800000 */
.L_x_14:
        /* <DEDUP_REMOVED lines=10> */
.L_x_17:


//--------------------- .nv.shared.reserved.0     --------------------------
	.section	.nv.shared.reserved.0,"aw",@nobits
	.weak		__nv_reservedSMEM_offset_0_alias
	.size		__nv_reservedSMEM_offset_0_alias, 0, 64
	.other		__nv_reservedSMEM_offset_0_alias,@"STO_CUDA_RESERVED_SHARED STV_DEFAULT"
__nv_reservedSMEM_offset_0_alias:
	.zero		0
	.zero		64


//--------------------- .nv.constant0.h           --------------------------
	.section	.nv.constant0.h,"a",@progbits
	.sectionflags	@""
	.align	4
.nv.constant0.h:
	.zero		916


//--------------------- .nv.constant0.g           --------------------------
	.section	.nv.constant0.g,"a",@progbits
	.sectionflags	@""
	.align	4
.nv.constant0.g:
	.zero		924


//--------------------- .nv.constant0.f           --------------------------
	.section	.nv.constant0.f,"a",@progbits
	.sectionflags	@""
	.align	4
.nv.constant0.f:
	.zero		916


//--------------------- SYMBOLS --------------------------

	.type		.nv.reservedSmem.offset0,@object
	.size		.nv.reservedSmem.offset0,0x4
